	.headerflags	@"EF_CUDA_TEXMODE_UNIFIED EF_CUDA_64BIT_ADDRESS EF_CUDA_ACCELERATORS EF_CUDA_SM90 EF_CUDA_VIRTUAL_SM(EF_CUDA_SM90)"
	.elftype	@"ET_EXEC"


//--------------------- .nv.info                  --------------------------
	.section	.nv.info,"",@"SHT_CUDA_INFO"
	.align	4


	//----- nvinfo : EIATTR_REGCOUNT
	.align		4
        /*0000*/ 	.byte	0x04, 0x2f
        /*0002*/ 	.short	(.L_1 - .L_0)
	.align		4
.L_0:
        /*0004*/ 	.word	index@(triton_poi_fused_convolution_1)
        /*0008*/ 	.word	0x0000000e


	//----- nvinfo : EIATTR_MIN_STACK_SIZE
	.align		4
.L_1:
        /*000c*/ 	.byte	0x04, 0x12
        /*000e*/ 	.short	(.L_3 - .L_2)
	.align		4
.L_2:
        /*0010*/ 	.word	index@(triton_poi_fused_convolution_1)
        /*0014*/ 	.word	0x00000000


	//----- nvinfo : EIATTR_FRAME_SIZE
	.align		4
.L_3:
        /*0018*/ 	.byte	0x04, 0x11
        /*001a*/ 	.short	(.L_5 - .L_4)
	.align		4
.L_4:
        /*001c*/ 	.word	index@(triton_poi_fused_convolution_1)
        /*0020*/ 	.word	0x00000000


	//----- nvinfo : EIATTR_MIN_STACK_SIZE
	.align		4
.L_5:
        /*0024*/ 	.byte	0x04, 0x12
        /*0026*/ 	.short	(.L_7 - .L_6)
	.align		4
.L_6:
        /*0028*/ 	.word	index@(triton_poi_fused_convolution_1)
        /*002c*/ 	.word	0x00000000
.L_7:


//--------------------- .nv.info.triton_poi_fused_convolution_1 --------------------------
	.section	.nv.info.triton_poi_fused_convolution_1,"",@"SHT_CUDA_INFO"
	.sectionflags	@""
	.align	4


	//----- nvinfo : EIATTR_CUDA_API_VERSION
	.align		4
        /*0000*/ 	.byte	0x04, 0x37
        /*0002*/ 	.short	(.L_9 - .L_8)
.L_8:
        /*0004*/ 	.word	0x0000007c


	//----- nvinfo : EIATTR_KPARAM_INFO
	.align		4
.L_9:
        /*0008*/ 	.byte	0x04, 0x17
        /*000a*/ 	.short	(.L_11 - .L_10)
.L_10:
        /*000c*/ 	.word	0x00000000
        /*0010*/ 	.short	0x0002
        /*0012*/ 	.short	0x0010
        /*0014*/ 	.byte	0x00, 0xf0, 0x11, 0x00


	//----- nvinfo : EIATTR_KPARAM_INFO
	.align		4
.L_11:
        /*0018*/ 	.byte	0x04, 0x17
        /*001a*/ 	.short	(.L_13 - .L_12)
.L_12:
        /*001c*/ 	.word	0x00000000
        /*0020*/ 	.short	0x0001
        /*0022*/ 	.short	0x0008
        /*0024*/ 	.byte	0x00, 0xf4, 0x21, 0x00


	//----- nvinfo : EIATTR_KPARAM_INFO
	.align		4
.L_13:
        /*0028*/ 	.byte	0x04, 0x17
        /*002a*/ 	.short	(.L_15 - .L_14)
.L_14:
        /*002c*/ 	.word	0x00000000
        /*0030*/ 	.short	0x0000
        /*0032*/ 	.short	0x0000
        /*0034*/ 	.byte	0x00, 0xf4, 0x21, 0x00


	//----- nvinfo : EIATTR_SPARSE_MMA_MASK
	.align		4
.L_15:
        /*0038*/ 	.byte	0x03, 0x50
        /*003a*/ 	.short	0x0000


	//----- nvinfo : EIATTR_MAXREG_COUNT
	.align		4
        /*003c*/ 	.byte	0x03, 0x1b
        /*003e*/ 	.short	0x00ff


	//----- nvinfo : EIATTR_EXIT_INSTR_OFFSETS
	.align		4
        /*0040*/ 	.byte	0x04, 0x1c
        /*0042*/ 	.short	(.L_17 - .L_16)


	//   ....[0]....
.L_16:
        /*0044*/ 	.word	0x00000220


	//   ....[1]....
        /*0048*/ 	.word	0x00000240


	//----- nvinfo : EIATTR_REQNTID
	.align		4
.L_17:
        /*004c*/ 	.byte	0x04, 0x10
        /*004e*/ 	.short	(.L_19 - .L_18)
.L_18:
        /*0050*/ 	.word	0x00000080
        /*0054*/ 	.word	0x00000001
        /*0058*/ 	.word	0x00000001


	//----- nvinfo : EIATTR_CBANK_PARAM_SIZE
	.align		4
.L_19:
        /*005c*/ 	.byte	0x03, 0x19
        /*005e*/ 	.short	0x0014


	//----- nvinfo : EIATTR_PARAM_CBANK
	.align		4
        /*0060*/ 	.byte	0x04, 0x0a
        /*0062*/ 	.short	(.L_21 - .L_20)
	.align		4
.L_20:
        /*0064*/ 	.word	index@(.nv.constant0.triton_poi_fused_convolution_1)
        /*0068*/ 	.short	0x0210
        /*006a*/ 	.short	0x0014


	//----- nvinfo : EIATTR_SW_WAR
	.align		4
.L_21:
        /*006c*/ 	.byte	0x04, 0x36
        /*006e*/ 	.short	(.L_23 - .L_22)
.L_22:
        /*0070*/ 	.word	0x00000008
.L_23:


//--------------------- .nv.callgraph             --------------------------
	.section	.nv.callgraph,"",@"SHT_CUDA_CALLGRAPH"
	.align	4
	.sectionentsize	8
	.align		4
        /*0000*/ 	.word	0x00000000
	.align		4
        /*0004*/ 	.word	0xffffffff
	.align		4
        /*0008*/ 	.word	0x00000000
	.align		4
        /*000c*/ 	.word	0xfffffffe
	.align		4
        /*0010*/ 	.word	0x00000000
	.align		4
        /*0014*/ 	.word	0xfffffffd
	.align		4
        /*0018*/ 	.word	0x00000000
	.align		4
        /*001c*/ 	.word	0xfffffffc


//--------------------- .text.triton_poi_fused_convolution_1 --------------------------
	.section	.text.triton_poi_fused_convolution_1,"ax",@progbits
	.align	128
        .global         triton_poi_fused_convolution_1
        .type           triton_poi_fused_convolution_1,@function
        .size           triton_poi_fused_convolution_1,(.L_x_1 - triton_poi_fused_convolution_1)
        .other          triton_poi_fused_convolution_1,@"STO_CUDA_ENTRY STV_DEFAULT"
triton_poi_fused_convolution_1:
.text.triton_poi_fused_convolution_1:
[----:B------:R-:W0:Y:S02]  /*0000*/  LDC R1, c[0x0][0x28] ;  /* 0x00000a00ff017b82 */ /* 0x000e240000000800 */
[----:B------:R-:W1:Y:S01]  /*0010*/  S2R R0, SR_TID.X ;  /* 0x0000000000007919 */ /* 0x000e620000002100 */
[----:B------:R-:W2:Y:S01]  /*0020*/  LDC.64 R4, c[0x0][0x218] ;  /* 0x00008600ff047b82 */ /* 0x000ea20000000a00 */
[----:B------:R-:W-:Y:S01]  /*0030*/  ULDC.64 UR4, c[0x0][0x208] ;  /* 0x0000820000047ab9 */ /* 0x000fe20000000a00 */
[----:B------:R-:W3:Y:S06]  /*0040*/  S2R R9, SR_CTAID.X ;  /* 0x0000000000097919 */ /* 0x000eec0000002500 */
[----:B------:R-:W4:Y:S01]  /*0050*/  LDC.64 R2, c[0x0][0x210] ;  /* 0x00008400ff027b82 */ /* 0x000f220000000a00 */
[----:B-1----:R-:W-:-:S05]  /*0060*/  IMAD.SHL.U32 R0, R0, 0x2, RZ ;  /* 0x0000000200007824 */ /* 0x002fca00078e00ff */
[----:B------:R-:W-:-:S05]  /*0070*/  LOP3.LUT R0, R0, 0xfe, RZ, 0xc0, !PT ;  /* 0x000000fe00007812 */ /* 0x000fca00078ec0ff */
[----:B---3--:R-:W-:-:S04]  /*0080*/  IMAD R9, R9, 0x100, R0 ;  /* 0x0000010009097824 */ /* 0x008fc800078e0200 */
[C---:B------:R-:W-:Y:S01]  /*0090*/  IMAD.HI R6, R9.reuse, 0x51eb851f, RZ ;  /* 0x51eb851f09067827 */ /* 0x040fe200078e02ff */
[----:B------:R-:W-:Y:S02]  /*00a0*/  IADD3 R0, R9, 0x1, RZ ;  /* 0x0000000109007810 */ /* 0x000fe40007ffe0ff */
[C---:B------:R-:W-:Y:S01]  /*00b0*/  ISETP.GE.AND P0, PT, R9.reuse, 0x190, PT ;  /* 0x000001900900780c */ /* 0x040fe20003f06270 */
[----:B----4-:R-:W-:Y:S01]  /*00c0*/  IMAD.WIDE R2, R9, 0x4, R2 ;  /* 0x0000000409027825 */ /* 0x010fe200078e0202 */
[----:B------:R-:W-:Y:S02]  /*00d0*/  SHF.R.U32.HI R7, RZ, 0x1f, R6 ;  /* 0x0000001fff077819 */ /* 0x000fe40000011606 */
[----:B------:R-:W-:Y:S01]  /*00e0*/  CS2R R8, SRZ ;  /* 0x0000000000087805 */ /* 0x000fe2000001ff00 */
[----:B------:R-:W-:Y:S01]  /*00f0*/  IMAD.HI R0, R0, 0x51eb851f, RZ ;  /* 0x51eb851f00007827 */ /* 0x000fe200078e02ff */
[----:B------:R-:W-:-:S04]  /*0100*/  LEA.HI.SX32 R7, R6, R7, 0x1d ;  /* 0x0000000706077211 */ /* 0x000fc800078feaff */
[----:B------:R-:W-:-:S03]  /*0110*/  SHF.R.U32.HI R11, RZ, 0x1f, R0 ;  /* 0x0000001fff0b7819 */ /* 0x000fc60000011600 */
[----:B------:R-:W3:Y:S01]  /*0120*/  @!P0 LDG.E.64 R8, desc[UR4][R2.64] ;  /* 0x0000000402088981 */ /* 0x000ee2000c1e1b00 */
[----:B------:R-:W-:Y:S02]  /*0130*/  LEA.HI.SX32 R11, R0, R11, 0x1d ;  /* 0x0000000b000b7211 */ /* 0x000fe400078feaff */
[----:B------:R-:W-:Y:S02]  /*0140*/  LEA.HI R0, R7, R7, RZ, 0x2 ;  /* 0x0000000707007211 */ /* 0x000fe400078f10ff */
[----:B------:R-:W-:Y:S02]  /*0150*/  LEA.HI R6, R11, R11, RZ, 0x2 ;  /* 0x0000000b0b067211 */ /* 0x000fe400078f10ff */
[----:B------:R-:W-:Y:S02]  /*0160*/  LOP3.LUT R0, R0, 0xfffffffc, RZ, 0xc0, !PT ;  /* 0xfffffffc00007812 */ /* 0x000fe400078ec0ff */
[----:B------:R-:W-:-:S03]  /*0170*/  LOP3.LUT R6, R6, 0xfffffffc, RZ, 0xc0, !PT ;  /* 0xfffffffc06067812 */ /* 0x000fc600078ec0ff */
[----:B------:R-:W-:Y:S01]  /*0180*/  IMAD.IADD R7, R7, 0x1, -R0 ;  /* 0x0000000107077824 */ /* 0x000fe200078e0a00 */
[----:B------:R-:W-:Y:S01]  /*0190*/  IADD3 R11, R11, -R6, RZ ;  /* 0x800000060b0b7210 */ /* 0x000fe20007ffe0ff */
[----:B------:R-:W-:Y:S02]  /*01a0*/  HFMA2.MMA R0, -RZ, RZ, 0, 0 ;  /* 0x00000000ff007435 */ /* 0x000fe400000001ff */
[----:B--2---:R-:W-:-:S04]  /*01b0*/  IMAD.WIDE R6, R7, 0x4, R4 ;  /* 0x0000000407067825 */ /* 0x004fc800078e0204 */
[----:B------:R-:W-:-:S04]  /*01c0*/  IMAD.WIDE R4, R11, 0x4, R4 ;  /* 0x000000040b047825 */ /* 0x000fc800078e0204 */
[----:B------:R-:W-:Y:S01]  /*01d0*/  IMAD.MOV.U32 R11, RZ, RZ, RZ ;  /* 0x000000ffff0b7224 */ /* 0x000fe200078e00ff */
[----:B------:R-:W3:Y:S05]  /*01e0*/  @!P0 LDG.E.EL R0, desc[UR4][R4.64] ;  /* 0x0000000404008981 */ /* 0x000eea000c2e1900 */
[----:B------:R-:W2:Y:S01]  /*01f0*/  @!P0 LDG.E.EL R11, desc[UR4][R6.64] ;  /* 0x00000004060b8981 */ /* 0x000ea2000c2e1900 */
[----:B---3--:R-:W-:Y:S01]  /*0200*/  FADD R9, R0, R9 ;  /* 0x0000000900097221 */ /* 0x008fe20000000000 */
[----:B--2---:R-:W-:Y:S01]  /*0210*/  FADD R8, R11, R8 ;  /* 0x000000080b087221 */ /* 0x004fe20000000000 */
[----:B------:R-:W-:Y:S06]  /*0220*/  @P0 EXIT ;  /* 0x000000000000094d */ /* 0x000fec0003800000 */
[----:B------:R-:W-:Y:S01]  /*0230*/  STG.E.64 desc[UR4][R2.64], R8 ;  /* 0x0000000802007986 */ /* 0x000fe2000c101b04 */
[----:B------:R-:W-:Y:S05]  /*0240*/  EXIT ;  /* 0x000000000000794d */ /* 0x000fea0003800000 */
.L_x_0:
[----:B------:R-:W-:-:S00]  /*0250*/  BRA `(.L_x_0) ;  /* 0xfffffffc00fc7947 */ /* 0x000fc0000383ffff */
[----:B------:R-:W-:-:S00]  /*0260*/  NOP ;  /* 0x0000000000007918 */ /* 0x000fc00000000000 */
        /* <DEDUP_REMOVED lines=9> */
.L_x_1:


//--------------------- .nv.constant0.triton_poi_fused_convolution_1 --------------------------
	.section	.nv.constant0.triton_poi_fused_convolution_1,"a",@progbits
	.sectionflags	@""
	.align	4
.nv.constant0.triton_poi_fused_convolution_1:
	.zero		548
